	.headerflags	@"EF_CUDA_TEXMODE_UNIFIED EF_CUDA_64BIT_ADDRESS EF_CUDA_ACCELERATORS EF_CUDA_SM90 EF_CUDA_VIRTUAL_SM(EF_CUDA_SM90)"
	.elftype	@"ET_EXEC"


//--------------------- .nv.info                  --------------------------
	.section	.nv.info,"",@"SHT_CUDA_INFO"
	.align	4


	//----- nvinfo : EIATTR_REGCOUNT
	.align		4
        /*0000*/ 	.byte	0x04, 0x2f
        /*0002*/ 	.short	(.L_1 - .L_0)
	.align		4
.L_0:
        /*0004*/ 	.word	index@(triton_poi_fused_cat_82)
        /*0008*/ 	.word	0x0000000e


	//----- nvinfo : EIATTR_MIN_STACK_SIZE
	.align		4
.L_1:
        /*000c*/ 	.byte	0x04, 0x12
        /*000e*/ 	.short	(.L_3 - .L_2)
	.align		4
.L_2:
        /*0010*/ 	.word	index@(triton_poi_fused_cat_82)
        /*0014*/ 	.word	0x00000000


	//----- nvinfo : EIATTR_FRAME_SIZE
	.align		4
.L_3:
        /*0018*/ 	.byte	0x04, 0x11
        /*001a*/ 	.short	(.L_5 - .L_4)
	.align		4
.L_4:
        /*001c*/ 	.word	index@(triton_poi_fused_cat_82)
        /*0020*/ 	.word	0x00000000


	//----- nvinfo : EIATTR_MIN_STACK_SIZE
	.align		4
.L_5:
        /*0024*/ 	.byte	0x04, 0x12
        /*0026*/ 	.short	(.L_7 - .L_6)
	.align		4
.L_6:
        /*0028*/ 	.word	index@(triton_poi_fused_cat_82)
        /*002c*/ 	.word	0x00000000
.L_7:


//--------------------- .nv.info.triton_poi_fused_cat_82 --------------------------
	.section	.nv.info.triton_poi_fused_cat_82,"",@"SHT_CUDA_INFO"
	.sectionflags	@""
	.align	4


	//----- nvinfo : EIATTR_CUDA_API_VERSION
	.align		4
        /*0000*/ 	.byte	0x04, 0x37
        /*0002*/ 	.short	(.L_9 - .L_8)
.L_8:
        /*0004*/ 	.word	0x0000007c


	//----- nvinfo : EIATTR_KPARAM_INFO
	.align		4
.L_9:
        /*0008*/ 	.byte	0x04, 0x17
        /*000a*/ 	.short	(.L_11 - .L_10)
.L_10:
        /*000c*/ 	.word	0x00000000
        /*0010*/ 	.short	0x0003
        /*0012*/ 	.short	0x0018
        /*0014*/ 	.byte	0x00, 0xf0, 0x11, 0x00


	//----- nvinfo : EIATTR_KPARAM_INFO
	.align		4
.L_11:
        /*0018*/ 	.byte	0x04, 0x17
        /*001a*/ 	.short	(.L_13 - .L_12)
.L_12:
        /*001c*/ 	.word	0x00000000
        /*0020*/ 	.short	0x0002
        /*0022*/ 	.short	0x0010
        /*0024*/ 	.byte	0x00, 0xf4, 0x21, 0x00


	//----- nvinfo : EIATTR_KPARAM_INFO
	.align		4
.L_13:
        /*0028*/ 	.byte	0x04, 0x17
        /*002a*/ 	.short	(.L_15 - .L_14)
.L_14:
        /*002c*/ 	.word	0x00000000
        /*0030*/ 	.short	0x0001
        /*0032*/ 	.short	0x0008
        /*0034*/ 	.byte	0x00, 0xf4, 0x21, 0x00


	//----- nvinfo : EIATTR_KPARAM_INFO
	.align		4
.L_15:
        /*0038*/ 	.byte	0x04, 0x17
        /*003a*/ 	.short	(.L_17 - .L_16)
.L_16:
        /*003c*/ 	.word	0x00000000
        /*0040*/ 	.short	0x0000
        /*0042*/ 	.short	0x0000
        /*0044*/ 	.byte	0x00, 0xf4, 0x21, 0x00


	//----- nvinfo : EIATTR_SPARSE_MMA_MASK
	.align		4
.L_17:
        /*0048*/ 	.byte	0x03, 0x50
        /*004a*/ 	.short	0x0000


	//----- nvinfo : EIATTR_MAXREG_COUNT
	.align		4
        /*004c*/ 	.byte	0x03, 0x1b
        /*004e*/ 	.short	0x00ff


	//----- nvinfo : EIATTR_EXIT_INSTR_OFFSETS
	.align		4
        /*0050*/ 	.byte	0x04, 0x1c
        /*0052*/ 	.short	(.L_19 - .L_18)


	//   ....[0]....
.L_18:
        /*0054*/ 	.word	0x00000170


	//   ....[1]....
        /*0058*/ 	.word	0x00000190


	//----- nvinfo : EIATTR_REQNTID
	.align		4
.L_19:
        /*005c*/ 	.byte	0x04, 0x10
        /*005e*/ 	.short	(.L_21 - .L_20)
.L_20:
        /*0060*/ 	.word	0x00000080
        /*0064*/ 	.word	0x00000001
        /*0068*/ 	.word	0x00000001


	//----- nvinfo : EIATTR_CBANK_PARAM_SIZE
	.align		4
.L_21:
        /*006c*/ 	.byte	0x03, 0x19
        /*006e*/ 	.short	0x001c


	//----- nvinfo : EIATTR_PARAM_CBANK
	.align		4
        /*0070*/ 	.byte	0x04, 0x0a
        /*0072*/ 	.short	(.L_23 - .L_22)
	.align		4
.L_22:
        /*0074*/ 	.word	index@(.nv.constant0.triton_poi_fused_cat_82)
        /*0078*/ 	.short	0x0210
        /*007a*/ 	.short	0x001c


	//----- nvinfo : EIATTR_SW_WAR
	.align		4
.L_23:
        /*007c*/ 	.byte	0x04, 0x36
        /*007e*/ 	.short	(.L_25 - .L_24)
.L_24:
        /*0080*/ 	.word	0x00000008
.L_25:


//--------------------- .nv.callgraph             --------------------------
	.section	.nv.callgraph,"",@"SHT_CUDA_CALLGRAPH"
	.align	4
	.sectionentsize	8
	.align		4
        /*0000*/ 	.word	0x00000000
	.align		4
        /*0004*/ 	.word	0xffffffff
	.align		4
        /*0008*/ 	.word	0x00000000
	.align		4
        /*000c*/ 	.word	0xfffffffe
	.align		4
        /*0010*/ 	.word	0x00000000
	.align		4
        /*0014*/ 	.word	0xfffffffd
	.align		4
        /*0018*/ 	.word	0x00000000
	.align		4
        /*001c*/ 	.word	0xfffffffc


//--------------------- .text.triton_poi_fused_cat_82 --------------------------
	.section	.text.triton_poi_fused_cat_82,"ax",@progbits
	.align	128
        .global         triton_poi_fused_cat_82
        .type           triton_poi_fused_cat_82,@function
        .size           triton_poi_fused_cat_82,(.L_x_1 - triton_poi_fused_cat_82)
        .other          triton_poi_fused_cat_82,@"STO_CUDA_ENTRY STV_DEFAULT"
triton_poi_fused_cat_82:
.text.triton_poi_fused_cat_82:
[----:B------:R-:W0:Y:S02]  /*0000*/  LDC R1, c[0x0][0x28] ;  /* 0x00000a00ff017b82 */ /* 0x000e240000000800 */
[----:B------:R-:W1:Y:S01]  /*0010*/  S2R R0, SR_TID.X ;  /* 0x0000000000007919 */ /* 0x000e620000002100 */
[----:B------:R-:W2:Y:S01]  /*0020*/  LDC.64 R2, c[0x0][0x210] ;  /* 0x00008400ff027b82 */ /* 0x000ea20000000a00 */
[----:B------:R-:W-:Y:S01]  /*0030*/  IMAD.MOV.U32 R11, RZ, RZ, RZ ;  /* 0x000000ffff0b7224 */ /* 0x000fe200078e00ff */
[----:B------:R-:W-:Y:S01]  /*0040*/  ULDC.64 UR4, c[0x0][0x208] ;  /* 0x0000820000047ab9 */ /* 0x000fe20000000a00 */
[----:B------:R-:W3:Y:S05]  /*0050*/  S2R R9, SR_CTAID.X ;  /* 0x0000000000097919 */ /* 0x000eea0000002500 */
[----:B------:R-:W4:Y:S08]  /*0060*/  LDC.64 R4, c[0x0][0x218] ;  /* 0x00008600ff047b82 */ /* 0x000f300000000a00 */
[----:B------:R-:W5:Y:S01]  /*0070*/  LDC.64 R6, c[0x0][0x220] ;  /* 0x00008800ff067b82 */ /* 0x000f620000000a00 */
[----:B-1----:R-:W-:-:S05]  /*0080*/  LOP3.LUT R0, R0, 0x7f, RZ, 0xc0, !PT ;  /* 0x0000007f00007812 */ /* 0x002fca00078ec0ff */
[----:B---3--:R-:W-:-:S04]  /*0090*/  IMAD R9, R9, 0x80, R0 ;  /* 0x0000008009097824 */ /* 0x008fc800078e0200 */
[C---:B--2---:R-:W-:Y:S01]  /*00a0*/  IMAD.WIDE R2, R9.reuse, 0x4, R2 ;  /* 0x0000000409027825 */ /* 0x044fe200078e0202 */
[----:B------:R-:W-:-:S13]  /*00b0*/  ISETP.GE.AND P0, PT, R9, 0x800, PT ;  /* 0x000008000900780c */ /* 0x000fda0003f06270 */
[----:B------:R5:W2:Y:S01]  /*00c0*/  @!P0 LDG.E R11, desc[UR4][R2.64] ;  /* 0x00000004020b8981 */ /* 0x000aa2000c1e1900 */
[----:B------:R-:W-:-:S04]  /*00d0*/  SHF.R.S32.HI R0, RZ, 0x1f, R9 ;  /* 0x0000001fff007819 */ /* 0x000fc80000011409 */
[----:B------:R-:W-:-:S04]  /*00e0*/  LEA.HI R0, R0, R9, RZ, 0x9 ;  /* 0x0000000900007211 */ /* 0x000fc800078f48ff */
[----:B------:R-:W-:Y:S02]  /*00f0*/  LOP3.LUT R8, R0, 0xfffffe00, RZ, 0xc0, !PT ;  /* 0xfffffe0000087812 */ /* 0x000fe400078ec0ff */
[----:B------:R-:W-:Y:S02]  /*0100*/  SHF.R.S32.HI R0, RZ, 0x9, R0 ;  /* 0x00000009ff007819 */ /* 0x000fe40000011400 */
[----:B------:R-:W-:-:S05]  /*0110*/  IADD3 R9, R9, -R8, RZ ;  /* 0x8000000809097210 */ /* 0x000fca0007ffe0ff */
[----:B------:R-:W-:-:S04]  /*0120*/  IMAD R9, R0, 0x4c00, R9 ;  /* 0x00004c0000097824 */ /* 0x000fc800078e0209 */
[----:B----4-:R-:W-:-:S04]  /*0130*/  IMAD.WIDE R4, R9, 0x4, R4 ;  /* 0x0000000409047825 */ /* 0x010fc800078e0204 */
[----:B------:R-:W-:-:S04]  /*0140*/  IMAD.IADD R9, R8, 0x1, R9 ;  /* 0x0000000108097824 */ /* 0x000fc800078e0209 */
[----:B-----5:R-:W-:Y:S01]  /*0150*/  IMAD.WIDE R2, R9, 0x4, R6 ;  /* 0x0000000409027825 */ /* 0x020fe200078e0206 */
[----:B--2---:R1:W-:Y:S01]  /*0160*/  @!P0 STG.E desc[UR4][R4.64], R11 ;  /* 0x0000000b04008986 */ /* 0x0043e2000c101904 */
[----:B------:R-:W-:Y:S05]  /*0170*/  @P0 EXIT ;  /* 0x000000000000094d */ /* 0x000fea0003800000 */
[----:B------:R-:W-:Y:S01]  /*0180*/  STG.E desc[UR4][R2.64], R11 ;  /* 0x0000000b02007986 */ /* 0x000fe2000c101904 */
[----:B------:R-:W-:Y:S05]  /*0190*/  EXIT ;  /* 0x000000000000794d */ /* 0x000fea0003800000 */
.L_x_0:
[----:B------:R-:W-:-:S00]  /*01a0*/  BRA `(.L_x_0) ;  /* 0xfffffffc00fc7947 */ /* 0x000fc0000383ffff */
[----:B------:R-:W-:-:S00]  /*01b0*/  NOP ;  /* 0x0000000000007918 */ /* 0x000fc00000000000 */
        /* <DEDUP_REMOVED lines=12> */
.L_x_1:


//--------------------- .nv.constant0.triton_poi_fused_cat_82 --------------------------
	.section	.nv.constant0.triton_poi_fused_cat_82,"a",@progbits
	.sectionflags	@""
	.align	4
.nv.constant0.triton_poi_fused_cat_82:
	.zero		556
